	.headerflags	@"EF_CUDA_TEXMODE_UNIFIED EF_CUDA_64BIT_ADDRESS EF_CUDA_ACCELERATORS EF_CUDA_SM90 EF_CUDA_VIRTUAL_SM(EF_CUDA_SM90)"
	.elftype	@"ET_EXEC"


//--------------------- .nv.info                  --------------------------
	.section	.nv.info,"",@"SHT_CUDA_INFO"
	.align	4


	//----- nvinfo : EIATTR_REGCOUNT
	.align		4
        /*0000*/ 	.byte	0x04, 0x2f
        /*0002*/ 	.short	(.L_1 - .L_0)
	.align		4
.L_0:
        /*0004*/ 	.word	index@(triton_poi_fused__native_batch_norm_legit_no_training_mul_sigmoid_35)
        /*0008*/ 	.word	0x00000012


	//----- nvinfo : EIATTR_MIN_STACK_SIZE
	.align		4
.L_1:
        /*000c*/ 	.byte	0x04, 0x12
        /*000e*/ 	.short	(.L_3 - .L_2)
	.align		4
.L_2:
        /*0010*/ 	.word	index@(triton_poi_fused__native_batch_norm_legit_no_training_mul_sigmoid_35)
        /*0014*/ 	.word	0x00000000


	//----- nvinfo : EIATTR_FRAME_SIZE
	.align		4
.L_3:
        /*0018*/ 	.byte	0x04, 0x11
        /*001a*/ 	.short	(.L_5 - .L_4)
	.align		4
.L_4:
        /*001c*/ 	.word	index@(triton_poi_fused__native_batch_norm_legit_no_training_mul_sigmoid_35)
        /*0020*/ 	.word	0x00000000


	//----- nvinfo : EIATTR_MIN_STACK_SIZE
	.align		4
.L_5:
        /*0024*/ 	.byte	0x04, 0x12
        /*0026*/ 	.short	(.L_7 - .L_6)
	.align		4
.L_6:
        /*0028*/ 	.word	index@(triton_poi_fused__native_batch_norm_legit_no_training_mul_sigmoid_35)
        /*002c*/ 	.word	0x00000000
.L_7:


//--------------------- .nv.info.triton_poi_fused__native_batch_norm_legit_no_training_mul_sigmoid_35 --------------------------
	.section	.nv.info.triton_poi_fused__native_batch_norm_legit_no_training_mul_sigmoid_35,"",@"SHT_CUDA_INFO"
	.sectionflags	@""
	.align	4


	//----- nvinfo : EIATTR_CUDA_API_VERSION
	.align		4
        /*0000*/ 	.byte	0x04, 0x37
        /*0002*/ 	.short	(.L_9 - .L_8)
.L_8:
        /*0004*/ 	.word	0x0000007c


	//----- nvinfo : EIATTR_KPARAM_INFO
	.align		4
.L_9:
        /*0008*/ 	.byte	0x04, 0x17
        /*000a*/ 	.short	(.L_11 - .L_10)
.L_10:
        /*000c*/ 	.word	0x00000000
        /*0010*/ 	.short	0x0004
        /*0012*/ 	.short	0x001c
        /*0014*/ 	.byte	0x00, 0xf0, 0x11, 0x00


	//----- nvinfo : EIATTR_KPARAM_INFO
	.align		4
.L_11:
        /*0018*/ 	.byte	0x04, 0x17
        /*001a*/ 	.short	(.L_13 - .L_12)
.L_12:
        /*001c*/ 	.word	0x00000000
        /*0020*/ 	.short	0x0003
        /*0022*/ 	.short	0x0018
        /*0024*/ 	.byte	0x00, 0xf0, 0x11, 0x00


	//----- nvinfo : EIATTR_KPARAM_INFO
	.align		4
.L_13:
        /*0028*/ 	.byte	0x04, 0x17
        /*002a*/ 	.short	(.L_15 - .L_14)
.L_14:
        /*002c*/ 	.word	0x00000000
        /*0030*/ 	.short	0x0002
        /*0032*/ 	.short	0x0010
        /*0034*/ 	.byte	0x00, 0xf4, 0x21, 0x00


	//----- nvinfo : EIATTR_KPARAM_INFO
	.align		4
.L_15:
        /*0038*/ 	.byte	0x04, 0x17
        /*003a*/ 	.short	(.L_17 - .L_16)
.L_16:
        /*003c*/ 	.word	0x00000000
        /*0040*/ 	.short	0x0001
        /*0042*/ 	.short	0x0008
        /*0044*/ 	.byte	0x00, 0xf4, 0x21, 0x00


	//----- nvinfo : EIATTR_KPARAM_INFO
	.align		4
.L_17:
        /*0048*/ 	.byte	0x04, 0x17
        /*004a*/ 	.short	(.L_19 - .L_18)
.L_18:
        /*004c*/ 	.word	0x00000000
        /*0050*/ 	.short	0x0000
        /*0052*/ 	.short	0x0000
        /*0054*/ 	.byte	0x00, 0xf4, 0x21, 0x00


	//----- nvinfo : EIATTR_SPARSE_MMA_MASK
	.align		4
.L_19:
        /*0058*/ 	.byte	0x03, 0x50
        /*005a*/ 	.short	0x0000


	//----- nvinfo : EIATTR_MAXREG_COUNT
	.align		4
        /*005c*/ 	.byte	0x03, 0x1b
        /*005e*/ 	.short	0x00ff


	//----- nvinfo : EIATTR_EXIT_INSTR_OFFSETS
	.align		4
        /*0060*/ 	.byte	0x04, 0x1c
        /*0062*/ 	.short	(.L_21 - .L_20)


	//   ....[0]....
.L_20:
        /*0064*/ 	.word	0x00000330


	//   ....[1]....
        /*0068*/ 	.word	0x000003a0


	//----- nvinfo : EIATTR_REQNTID
	.align		4
.L_21:
        /*006c*/ 	.byte	0x04, 0x10
        /*006e*/ 	.short	(.L_23 - .L_22)
.L_22:
        /*0070*/ 	.word	0x00000080
        /*0074*/ 	.word	0x00000001
        /*0078*/ 	.word	0x00000001


	//----- nvinfo : EIATTR_CBANK_PARAM_SIZE
	.align		4
.L_23:
        /*007c*/ 	.byte	0x03, 0x19
        /*007e*/ 	.short	0x0020


	//----- nvinfo : EIATTR_PARAM_CBANK
	.align		4
        /*0080*/ 	.byte	0x04, 0x0a
        /*0082*/ 	.short	(.L_25 - .L_24)
	.align		4
.L_24:
        /*0084*/ 	.word	index@(.nv.constant0.triton_poi_fused__native_batch_norm_legit_no_training_mul_sigmoid_35)
        /*0088*/ 	.short	0x0210
        /*008a*/ 	.short	0x0020


	//----- nvinfo : EIATTR_SW_WAR
	.align		4
.L_25:
        /*008c*/ 	.byte	0x04, 0x36
        /*008e*/ 	.short	(.L_27 - .L_26)
.L_26:
        /*0090*/ 	.word	0x00000008
.L_27:


//--------------------- .nv.callgraph             --------------------------
	.section	.nv.callgraph,"",@"SHT_CUDA_CALLGRAPH"
	.align	4
	.sectionentsize	8
	.align		4
        /*0000*/ 	.word	0x00000000
	.align		4
        /*0004*/ 	.word	0xffffffff
	.align		4
        /*0008*/ 	.word	0x00000000
	.align		4
        /*000c*/ 	.word	0xfffffffe
	.align		4
        /*0010*/ 	.word	0x00000000
	.align		4
        /*0014*/ 	.word	0xfffffffd
	.align		4
        /*0018*/ 	.word	0x00000000
	.align		4
        /*001c*/ 	.word	0xfffffffc


//--------------------- .text.triton_poi_fused__native_batch_norm_legit_no_training_mul_sigmoid_35 --------------------------
	.section	.text.triton_poi_fused__native_batch_norm_legit_no_training_mul_sigmoid_35,"ax",@progbits
	.sectionflags	@"SHF_BARRIERS=1"
	.align	128
        .global         triton_poi_fused__native_batch_norm_legit_no_training_mul_sigmoid_35
        .type           triton_poi_fused__native_batch_norm_legit_no_training_mul_sigmoid_35,@function
        .size           triton_poi_fused__native_batch_norm_legit_no_training_mul_sigmoid_35,(.L_x_1 - triton_poi_fused__native_batch_norm_legit_no_training_mul_sigmoid_35)
        .other          triton_poi_fused__native_batch_norm_legit_no_training_mul_sigmoid_35,@"STO_CUDA_ENTRY STV_DEFAULT"
triton_poi_fused__native_batch_norm_legit_no_training_mul_sigmoid_35:
.text.triton_poi_fused__native_batch_norm_legit_no_training_mul_sigmoid_35:
[----:B------:R-:W0:Y:S02]  /*0000*/  LDC R1, c[0x0][0x28] ;  /* 0x00000a00ff017b82 */ /* 0x000e240000000800 */
[----:B------:R-:W1:Y:S01]  /*0010*/  S2R R7, SR_CTAID.Y ;  /* 0x0000000000077919 */ /* 0x000e620000002600 */
[----:B------:R-:W2:Y:S01]  /*0020*/  LDC.64 R4, c[0x0][0x210] ;  /* 0x00008400ff047b82 */ /* 0x000ea20000000a00 */
[----:B------:R-:W-:Y:S01]  /*0030*/  ULDC.64 UR6, c[0x0][0x208] ;  /* 0x0000820000067ab9 */ /* 0x000fe20000000a00 */
[----:B------:R-:W3:Y:S01]  /*0040*/  S2R R14, SR_TID.X ;  /* 0x00000000000e7919 */ /* 0x000ee20000002100 */
[----:B------:R-:W4:Y:S05]  /*0050*/  S2R R13, SR_CTAID.X ;  /* 0x00000000000d7919 */ /* 0x000f2a0000002500 */
[----:B------:R-:W5:Y:S01]  /*0060*/  LDC.64 R2, c[0x0][0x218] ;  /* 0x00008600ff027b82 */ /* 0x000f620000000a00 */
[----:B-1----:R-:W-:-:S02]  /*0070*/  IMAD.SHL.U32 R7, R7, 0x40, RZ ;  /* 0x0000004007077824 */ /* 0x002fc400078e00ff */
[----:B---3--:R-:W-:Y:S01]  /*0080*/  IMAD.SHL.U32 R0, R14, 0x2, RZ ;  /* 0x000000020e007824 */ /* 0x008fe200078e00ff */
[----:B------:R-:W-:Y:S01]  /*0090*/  SHF.R.U32.HI R12, RZ, 0x5, R14 ;  /* 0x00000005ff0c7819 */ /* 0x000fe2000001160e */
[----:B----4-:R-:W-:-:S03]  /*00a0*/  IMAD.SHL.U32 R13, R13, 0x4, RZ ;  /* 0x000000040d0d7824 */ /* 0x010fc600078e00ff */
[----:B------:R-:W-:Y:S02]  /*00b0*/  LOP3.LUT R11, R7, 0x3e, R0, 0xf8, !PT ;  /* 0x0000003e070b7812 */ /* 0x000fe400078ef800 */
[----:B------:R-:W-:Y:S02]  /*00c0*/  SGXT.U32 R12, R12, 0x2 ;  /* 0x000000020c0c781a */ /* 0x000fe40000000000 */
[C---:B------:R-:W-:Y:S01]  /*00d0*/  ISETP.GE.AND P1, PT, R11.reuse, 0x180, PT ;  /* 0x000001800b00780c */ /* 0x040fe20003f26270 */
[----:B------:R-:W-:-:S05]  /*00e0*/  IMAD.HI R6, R11, 0x2aaaaaab, RZ ;  /* 0x2aaaaaab0b067827 */ /* 0x000fca00078e02ff */
[----:B------:R-:W-:-:S04]  /*00f0*/  SHF.R.U32.HI R9, RZ, 0x1f, R6 ;  /* 0x0000001fff097819 */ /* 0x000fc80000011606 */
[----:B------:R-:W-:Y:S02]  /*0100*/  LEA.HI.SX32 R8, R6, R9, 0x1c ;  /* 0x0000000906087211 */ /* 0x000fe400078fe2ff */
[----:B------:R-:W-:-:S03]  /*0110*/  LOP3.LUT R6, R13, R12, RZ, 0xfc, !PT ;  /* 0x0000000c0d067212 */ /* 0x000fc600078efcff */
[----:B------:R-:W-:Y:S01]  /*0120*/  IMAD R9, R8, -0x60, R11 ;  /* 0xffffffa008097824 */ /* 0x000fe200078e020b */
[----:B------:R-:W-:-:S03]  /*0130*/  ISETP.GE.AND P0, PT, R6, 0x4, PT ;  /* 0x000000040600780c */ /* 0x000fc60003f06270 */
[----:B------:R-:W-:Y:S01]  /*0140*/  IMAD R9, R6, 0x60, R9 ;  /* 0x0000006006097824 */ /* 0x000fe200078e0209 */
[C---:B------:R-:W-:Y:S01]  /*0150*/  ISETP.LT.AND P0, PT, R11.reuse, 0x180, !P0 ;  /* 0x000001800b00780c */ /* 0x040fe20004701270 */
[----:B-----5:R-:W-:Y:S01]  /*0160*/  IMAD.WIDE R10, R11, 0x4, R2 ;  /* 0x000000040b0a7825 */ /* 0x020fe200078e0202 */
[----:B------:R-:W-:-:S03]  /*0170*/  CS2R R2, SRZ ;  /* 0x0000000000027805 */ /* 0x000fc6000001ff00 */
[----:B------:R-:W-:-:S04]  /*0180*/  IMAD R9, R8, 0x180, R9 ;  /* 0x0000018008097824 */ /* 0x000fc800078e0209 */
[----:B--2---:R-:W-:Y:S01]  /*0190*/  IMAD.WIDE R8, R9, 0x4, R4 ;  /* 0x0000000409087825 */ /* 0x004fe200078e0204 */
[----:B------:R-:W-:-:S04]  /*01a0*/  CS2R R4, SRZ ;  /* 0x0000000000047805 */ /* 0x000fc8000001ff00 */
[----:B------:R-:W2:Y:S04]  /*01b0*/  @P0 LDG.E.EL.64 R2, desc[UR6][R8.64] ;  /* 0x0000000608020981 */ /* 0x000ea8000c2e1b00 */
[----:B------:R1:W2:Y:S01]  /*01c0*/  @!P1 LDG.E.EL.64 R4, desc[UR6][R10.64] ;  /* 0x000000060a049981 */ /* 0x0002a2000c2e1b00 */
[----:B------:R-:W3:Y:S01]  /*01d0*/  S2UR UR5, SR_CgaCtaId ;  /* 0x00000000000579c3 */ /* 0x000ee20000008800 */
[----:B------:R-:W-:Y:S01]  /*01e0*/  IMAD.SHL.U32 R15, R14, 0x8, RZ ;  /* 0x000000080e0f7824 */ /* 0x000fe200078e00ff */
[----:B------:R-:W-:Y:S01]  /*01f0*/  UMOV UR4, 0x400 ;  /* 0x0000040000047882 */ /* 0x000fe20000000000 */
[----:B------:R-:W-:-:S03]  /*0200*/  SHF.R.U32.HI R6, RZ, 0x1, R14 ;  /* 0x00000001ff067819 */ /* 0x000fc6000001160e */
[----:B------:R-:W-:Y:S02]  /*0210*/  LOP3.LUT R14, R15, 0xf8, RZ, 0xc0, !PT ;  /* 0x000000f80f0e7812 */ /* 0x000fe400078ec0ff */
[----:B------:R-:W-:Y:S01]  /*0220*/  LOP3.LUT R12, R12, 0xf8, R15, 0xf8, !PT ;  /* 0x000000f80c0c7812 */ /* 0x000fe200078ef80f */
[----:B---3--:R-:W-:-:S06]  /*0230*/  UPRMT UR4, UR5, 0x654, UR4 ;  /* 0x0000065405047896 */ /* 0x008fcc0008000004 */
[----:B-1----:R-:W-:-:S04]  /*0240*/  VIADD R11, R14, UR4 ;  /* 0x000000040e0b7c36 */ /* 0x002fc80008000000 */
[----:B------:R-:W-:Y:S01]  /*0250*/  IMAD R11, R12, 0x4, R11 ;  /* 0x000000040c0b7824 */ /* 0x000fe200078e020b */
[----:B------:R-:W-:Y:S02]  /*0260*/  SGXT.U32 R6, R6, 0x6 ;  /* 0x000000060606781a */ /* 0x000fe40000000000 */
[----:B------:R-:W-:Y:S02]  /*0270*/  LOP3.LUT R13, R13, 0x2, R0, 0xf8, !PT ;  /* 0x000000020d0d7812 */ /* 0x000fe400078ef800 */
[----:B------:R-:W-:Y:S02]  /*0280*/  LOP3.LUT R6, R7, R6, RZ, 0xfc, !PT ;  /* 0x0000000607067212 */ /* 0x000fe400078efcff */
[----:B------:R-:W-:-:S04]  /*0290*/  ISETP.GE.AND P0, PT, R13, 0x4, PT ;  /* 0x000000040d00780c */ /* 0x000fc80003f06270 */
[----:B------:R-:W-:Y:S02]  /*02a0*/  ISETP.LT.AND P0, PT, R6, 0x180, !P0 ;  /* 0x000001800600780c */ /* 0x000fe40004701270 */
[----:B------:R-:W-:Y:S02]  /*02b0*/  LOP3.LUT R0, R0, 0xfc, RZ, 0xc0, !PT ;  /* 0x000000fc00007812 */ /* 0x000fe400078ec0ff */
[----:B------:R-:W-:-:S04]  /*02c0*/  LOP3.LUT R15, R15, 0x3f8, RZ, 0xc0, !PT ;  /* 0x000003f80f0f7812 */ /* 0x000fc800078ec0ff */
[----:B------:R-:W-:Y:S01]  /*02d0*/  IADD3 R0, R15, UR4, R0 ;  /* 0x000000040f007c10 */ /* 0x000fe2000fffe000 */
[----:B--2---:R-:W-:Y:S01]  /*02e0*/  FMUL R2, R4, R2 ;  /* 0x0000000204027220 */ /* 0x004fe20000400000 */
[----:B------:R-:W-:-:S04]  /*02f0*/  FMUL R3, R5, R3 ;  /* 0x0000000305037220 */ /* 0x000fc80000400000 */
[----:B------:R1:W-:Y:S04]  /*0300*/  STS [R11], R2 ;  /* 0x000000020b007388 */ /* 0x0003e80000000800 */
[----:B------:R1:W-:Y:S01]  /*0310*/  STS [R11+0x14], R3 ;  /* 0x000014030b007388 */ /* 0x0003e20000000800 */
[----:B------:R-:W-:Y:S06]  /*0320*/  BAR.SYNC.DEFER_BLOCKING 0x0 ;  /* 0x0000000000007b1d */ /* 0x000fec0000010000 */
[----:B-1----:R-:W-:Y:S05]  /*0330*/  @!P0 EXIT ;  /* 0x000000000000894d */ /* 0x002fea0003800000 */
[----:B------:R-:W-:Y:S01]  /*0340*/  LDS R4, [R0] ;  /* 0x0000000000047984 */ /* 0x000fe20000000800 */
[----:B------:R-:W0:Y:S01]  /*0350*/  LDC.64 R2, c[0x0][0x220] ;  /* 0x00008800ff027b82 */ /* 0x000e220000000a00 */
[----:B------:R-:W-:Y:S02]  /*0360*/  IMAD R13, R6, 0x4, R13 ;  /* 0x00000004060d7824 */ /* 0x000fe400078e020d */
[----:B------:R-:W1:Y:S02]  /*0370*/  LDS R5, [R0+0x4] ;  /* 0x0000040000057984 */ /* 0x000e640000000800 */
[----:B0-----:R-:W-:-:S05]  /*0380*/  IMAD.WIDE R2, R13, 0x4, R2 ;  /* 0x000000040d027825 */ /* 0x001fca00078e0202 */
[----:B-1----:R-:W-:Y:S01]  /*0390*/  STG.E.64 desc[UR6][R2.64], R4 ;  /* 0x0000000402007986 */ /* 0x002fe2000c101b06 */
[----:B------:R-:W-:Y:S05]  /*03a0*/  EXIT ;  /* 0x000000000000794d */ /* 0x000fea0003800000 */
.L_x_0:
[----:B------:R-:W-:-:S00]  /*03b0*/  BRA `(.L_x_0) ;  /* 0xfffffffc00fc7947 */ /* 0x000fc0000383ffff */
[----:B------:R-:W-:-:S00]  /*03c0*/  NOP ;  /* 0x0000000000007918 */ /* 0x000fc00000000000 */
        /* <DEDUP_REMOVED lines=11> */
.L_x_1:


//--------------------- .nv.shared.triton_poi_fused__native_batch_norm_legit_no_training_mul_sigmoid_35 --------------------------
	.section	.nv.shared.triton_poi_fused__native_batch_norm_legit_no_training_mul_sigmoid_35,"aw",@nobits
	.sectionflags	@""
	.align	16
	.zero		1024


//--------------------- .nv.constant0.triton_poi_fused__native_batch_norm_legit_no_training_mul_sigmoid_35 --------------------------
	.section	.nv.constant0.triton_poi_fused__native_batch_norm_legit_no_training_mul_sigmoid_35,"a",@progbits
	.sectionflags	@""
	.align	4
.nv.constant0.triton_poi_fused__native_batch_norm_legit_no_training_mul_sigmoid_35:
	.zero		560
